//
// Generated by NVIDIA NVVM Compiler
//
// Compiler Build ID: CL-36424714
// Cuda compilation tools, release 13.0, V13.0.88
// Based on NVVM 20.0.0
//

.version 9.0
.target sm_100
.address_size 64

	// .globl	to_jpeg_cuda
.global .align 4 .b8 mpeg_min[8] = {16, 0, 0, 0, 16};
.global .align 4 .b8 mpeg_max[8] = {235, 0, 0, 0, 240};
.global .align 4 .b8 jpeg_min[8] = {0, 0, 0, 0, 1};
.global .align 4 .b8 jpeg_max[8] = {255, 0, 0, 0, 255};

.visible .entry to_jpeg_cuda(
	.param .u64 .ptr .align 1 to_jpeg_cuda_param_0,
	.param .u64 .ptr .align 1 to_jpeg_cuda_param_1,
	.param .u32 to_jpeg_cuda_param_2,
	.param .u32 to_jpeg_cuda_param_3
)
{
	.reg .pred 	%p<3>;
	.reg .b16 	%rs<2>;
	.reg .b32 	%r<27>;
	.reg .b64 	%rd<14>;

	ld.param.u64 	%rd2, [to_jpeg_cuda_param_0];
	ld.param.u64 	%rd1, [to_jpeg_cuda_param_1];
	ld.param.u32 	%r7, [to_jpeg_cuda_param_2];
	ld.param.u32 	%r6, [to_jpeg_cuda_param_3];
	cvta.to.global.u64 	%rd3, %rd2;
	mov.u32 	%r8, %ctaid.x;
	mov.u32 	%r9, %ntid.x;
	mov.u32 	%r10, %tid.x;
	mad.lo.s32 	%r11, %r8, %r9, %r10;
	mov.u32 	%r12, %ctaid.y;
	mov.u32 	%r13, %ntid.y;
	mov.u32 	%r14, %tid.y;
	mad.lo.s32 	%r15, %r12, %r13, %r14;
	mad.lo.s32 	%r1, %r7, %r15, %r11;
	cvt.s64.s32 	%rd4, %r1;
	add.s64 	%rd5, %rd3, %rd4;
	ld.global.u8 	%rs1, [%rd5];
	mul.wide.u16 	%r2, %rs1, 128;
	setp.eq.s32 	%p1, %r6, 0;
	@%p1 bra 	$L__BB0_2;
	min.u32 	%r16, %r2, 30775;
	mad.lo.s32 	%r17, %r16, 4663, -9289992;
	shr.s32 	%r26, %r17, 12;
	bra.uni 	$L__BB0_3;
$L__BB0_2:
	min.u32 	%r18, %r2, 30189;
	mad.lo.s32 	%r19, %r18, 19077, -39057361;
	shr.s32 	%r26, %r19, 14;
$L__BB0_3:
	cvta.to.global.u64 	%rd7, %rd1;
	add.s32 	%r20, %r26, 64;
	shr.s32 	%r21, %r20, 7;
	mul.wide.s32 	%rd8, %r6, 4;
	mov.u64 	%rd9, jpeg_min;
	add.s64 	%rd10, %rd9, %rd8;
	ld.global.u32 	%r22, [%rd10];
	mov.u64 	%rd11, jpeg_max;
	add.s64 	%rd12, %rd11, %rd8;
	ld.global.u32 	%r23, [%rd12];
	setp.lt.s32 	%p2, %r21, %r22;
	min.s32 	%r24, %r21, %r23;
	selp.b32 	%r25, %r22, %r24, %p2;
	add.s64 	%rd13, %rd7, %rd4;
	st.global.u8 	[%rd13], %r25;
	ret;

}
	// .globl	to_mpeg_cuda
.visible .entry to_mpeg_cuda(
	.param .u64 .ptr .align 1 to_mpeg_cuda_param_0,
	.param .u64 .ptr .align 1 to_mpeg_cuda_param_1,
	.param .u32 to_mpeg_cuda_param_2,
	.param .u32 to_mpeg_cuda_param_3
)
{
	.reg .pred 	%p<3>;
	.reg .b32 	%r<25>;
	.reg .b64 	%rd<14>;

	ld.param.u64 	%rd2, [to_mpeg_cuda_param_0];
	ld.param.u64 	%rd1, [to_mpeg_cuda_param_1];
	ld.param.u32 	%r7, [to_mpeg_cuda_param_2];
	ld.param.u32 	%r6, [to_mpeg_cuda_param_3];
	cvta.to.global.u64 	%rd3, %rd2;
	mov.u32 	%r8, %ctaid.x;
	mov.u32 	%r9, %ntid.x;
	mov.u32 	%r10, %tid.x;
	mad.lo.s32 	%r11, %r8, %r9, %r10;
	mov.u32 	%r12, %ctaid.y;
	mov.u32 	%r13, %ntid.y;
	mov.u32 	%r14, %tid.y;
	mad.lo.s32 	%r15, %r12, %r13, %r14;
	mad.lo.s32 	%r1, %r7, %r15, %r11;
	cvt.s64.s32 	%rd4, %r1;
	add.s64 	%rd5, %rd3, %rd4;
	ld.global.u8 	%r2, [%rd5];
	setp.eq.s32 	%p1, %r6, 0;
	@%p1 bra 	$L__BB1_2;
	mad.lo.s32 	%r16, %r2, 230272, 4081085;
	shr.u32 	%r24, %r16, 11;
	bra.uni 	$L__BB1_3;
$L__BB1_2:
	mad.lo.s32 	%r17, %r2, 1801088, 33561947;
	shr.u32 	%r24, %r17, 14;
$L__BB1_3:
	cvta.to.global.u64 	%rd7, %rd1;
	add.s32 	%r18, %r24, 64;
	shr.u32 	%r19, %r18, 7;
	mul.wide.s32 	%rd8, %r6, 4;
	mov.u64 	%rd9, mpeg_min;
	add.s64 	%rd10, %rd9, %rd8;
	ld.global.u32 	%r20, [%rd10];
	mov.u64 	%rd11, mpeg_max;
	add.s64 	%rd12, %rd11, %rd8;
	ld.global.u32 	%r21, [%rd12];
	setp.lt.s32 	%p2, %r19, %r20;
	min.s32 	%r22, %r19, %r21;
	selp.b32 	%r23, %r20, %r22, %p2;
	add.s64 	%rd13, %rd7, %rd4;
	st.global.u8 	[%rd13], %r23;
	ret;

}
	// .globl	colorspace_convert_cuda
.visible .entry colorspace_convert_cuda(
	.param .u64 .ptr .align 1 colorspace_convert_cuda_param_0,
	.param .u64 .ptr .align 1 colorspace_convert_cuda_param_1,
	.param .u32 colorspace_convert_cuda_param_2,
	.param .u32 colorspace_convert_cuda_param_3,
	.param .u32 colorspace_convert_cuda_param_4,
	.param .u32 colorspace_convert_cuda_param_5,
	.param .u32 colorspace_convert_cuda_param_6,
	.param .f32 colorspace_convert_cuda_param_7,
	.param .f32 colorspace_convert_cuda_param_8,
	.param .f32 colorspace_convert_cuda_param_9,
	.param .f32 colorspace_convert_cuda_param_10,
	.param .f32 colorspace_convert_cuda_param_11,
	.param .f32 colorspace_convert_cuda_param_12,
	.param .f32 colorspace_convert_cuda_param_13,
	.param .f32 colorspace_convert_cuda_param_14,
	.param .f32 colorspace_convert_cuda_param_15
)
{
	.reg .pred 	%p<6>;
	.reg .b16 	%rs<4>;
	.reg .b32 	%r<31>;
	.reg .b32 	%f<29>;
	.reg .b64 	%rd<17>;

	ld.param.u64 	%rd3, [colorspace_convert_cuda_param_0];
	ld.param.u64 	%rd4, [colorspace_convert_cuda_param_1];
	ld.param.u32 	%r3, [colorspace_convert_cuda_param_2];
	ld.param.u32 	%r4, [colorspace_convert_cuda_param_3];
	ld.param.u32 	%r6, [colorspace_convert_cuda_param_4];
	ld.param.u32 	%r7, [colorspace_convert_cuda_param_5];
	ld.param.u32 	%r5, [colorspace_convert_cuda_param_6];
	ld.param.f32 	%f1, [colorspace_convert_cuda_param_7];
	ld.param.f32 	%f2, [colorspace_convert_cuda_param_8];
	ld.param.f32 	%f3, [colorspace_convert_cuda_param_9];
	ld.param.f32 	%f4, [colorspace_convert_cuda_param_10];
	ld.param.f32 	%f5, [colorspace_convert_cuda_param_11];
	ld.param.f32 	%f6, [colorspace_convert_cuda_param_12];
	ld.param.f32 	%f7, [colorspace_convert_cuda_param_13];
	ld.param.f32 	%f8, [colorspace_convert_cuda_param_14];
	ld.param.f32 	%f9, [colorspace_convert_cuda_param_15];
	cvta.to.global.u64 	%rd1, %rd4;
	cvta.to.global.u64 	%rd2, %rd3;
	mov.u32 	%r9, %ctaid.x;
	mov.u32 	%r10, %ntid.x;
	mov.u32 	%r11, %tid.x;
	mad.lo.s32 	%r1, %r9, %r10, %r11;
	mov.u32 	%r12, %ctaid.y;
	mov.u32 	%r13, %ntid.y;
	mov.u32 	%r14, %tid.y;
	mad.lo.s32 	%r15, %r12, %r13, %r14;
	setp.ge.s32 	%p1, %r1, %r6;
	setp.ge.s32 	%p2, %r15, %r7;
	or.pred  	%p3, %p1, %p2;
	@%p3 bra 	$L__BB2_6;
	setp.eq.s32 	%p4, %r5, 1;
	@%p4 bra 	$L__BB2_4;
	setp.ne.s32 	%p5, %r5, 0;
	@%p5 bra 	$L__BB2_5;
	mad.lo.s32 	%r21, %r3, %r15, %r1;
	cvt.s64.s32 	%rd9, %r21;
	add.s64 	%rd10, %rd2, %rd9;
	ld.global.u8 	%rs2, [%rd10];
	cvt.rn.f32.u16 	%f17, %rs2;
	mul.f32 	%f18, %f1, %f17;
	fma.rn.f32 	%f19, %f2, 0f43000000, %f18;
	fma.rn.f32 	%f20, %f3, 0f43000000, %f19;
	add.f32 	%f21, %f20, 0f3F000000;
	cvt.rzi.s32.f32 	%r22, %f21;
	min.s32 	%r23, %r22, 255;
	max.s32 	%r24, %r23, 0;
	mad.lo.s32 	%r25, %r4, %r15, %r1;
	cvt.s64.s32 	%rd11, %r25;
	add.s64 	%rd12, %rd1, %rd11;
	st.global.u8 	[%rd12], %r24;
	bra.uni 	$L__BB2_6;
$L__BB2_4:
	mad.lo.s32 	%r16, %r3, %r15, %r1;
	cvt.s64.s32 	%rd5, %r16;
	add.s64 	%rd6, %rd2, %rd5;
	ld.global.u8 	%rs1, [%rd6];
	cvt.rn.f32.u16 	%f10, %rs1;
	add.f32 	%f11, %f10, 0fC3000000;
	add.f32 	%f12, %f11, 0f43000000;
	mul.f32 	%f13, %f5, %f12;
	fma.rn.f32 	%f14, %f4, 0f43000000, %f13;
	fma.rn.f32 	%f15, %f6, 0f43000000, %f14;
	add.f32 	%f16, %f15, 0f3F000000;
	cvt.rzi.s32.f32 	%r17, %f16;
	min.s32 	%r18, %r17, 255;
	max.s32 	%r19, %r18, 0;
	mad.lo.s32 	%r20, %r4, %r15, %r1;
	cvt.s64.s32 	%rd7, %r20;
	add.s64 	%rd8, %rd1, %rd7;
	st.global.u8 	[%rd8], %r19;
	bra.uni 	$L__BB2_6;
$L__BB2_5:
	mad.lo.s32 	%r26, %r3, %r15, %r1;
	cvt.s64.s32 	%rd13, %r26;
	add.s64 	%rd14, %rd2, %rd13;
	ld.global.u8 	%rs3, [%rd14];
	cvt.rn.f32.u16 	%f22, %rs3;
	add.f32 	%f23, %f22, 0fC3000000;
	mul.f32 	%f24, %f8, 0f43000000;
	fma.rn.f32 	%f25, %f7, 0f43000000, %f24;
	add.f32 	%f26, %f23, 0f43000000;
	fma.rn.f32 	%f27, %f9, %f26, %f25;
	add.f32 	%f28, %f27, 0f3F000000;
	cvt.rzi.s32.f32 	%r27, %f28;
	min.s32 	%r28, %r27, 255;
	max.s32 	%r29, %r28, 0;
	mad.lo.s32 	%r30, %r4, %r15, %r1;
	cvt.s64.s32 	%rd15, %r30;
	add.s64 	%rd16, %rd1, %rd15;
	st.global.u8 	[%rd16], %r29;
$L__BB2_6:
	ret;

}


// ===== COMPILED SASS (sm_100) =====

	.target	sm_100

	.elftype	@"ET_EXEC"


//--------------------- .note.nv.tkinfo           --------------------------
	.section	.note.nv.tkinfo,"",@"SHT_NOTE"
	.sectionflags	@"SHF_NOTE_NV_TKINFO"
	.tkinfo
        /*0018*/ 	.word	0x00000002
        /*0030*/ 	.string	""
        /*0030*/ 	.string	"ptxas"
        /*0030*/ 	.string	"Cuda compilation tools, release 13.0, V13.0.88"
        /*0030*/ 	.string	"Build cuda_13.0.r13.0/compiler.36424714_0"
        /*0030*/ 	.string	"-arch sm_100 -m 64 "



//--------------------- .note.nv.cuinfo           --------------------------
	.section	.note.nv.cuinfo,"",@"SHT_NOTE"
	.sectionflags	@"SHF_NOTE_NV_CUINFO"
        /*0018*/ 	.short	0x0002
        /*001a*/ 	.short	0x0064
        /*001c*/ 	.short	0x0082
	.zero		2


//--------------------- .nv.info                  --------------------------
	.section	.nv.info,"",@"SHT_CUDA_INFO"
	.align	4


	//----- nvinfo : EIATTR_REGCOUNT
	.align		4
        /*0000*/ 	.byte	0x04, 0x2f
        /*0002*/ 	.short	(.L_5 - .L_4)
	.align		4
.L_4:
        /*0004*/ 	.word	index@(to_jpeg_cuda)
        /*0008*/ 	.word	0x0000000e


	//----- nvinfo : EIATTR_FRAME_SIZE
	.align		4
.L_5:
        /*000c*/ 	.byte	0x04, 0x11
        /*000e*/ 	.short	(.L_7 - .L_6)
	.align		4
.L_6:
        /*0010*/ 	.word	index@(to_jpeg_cuda)
        /*0014*/ 	.word	0x00000000


	//----- nvinfo : EIATTR_REGCOUNT
	.align		4
.L_7:
        /*0018*/ 	.byte	0x04, 0x2f
        /*001a*/ 	.short	(.L_9 - .L_8)
	.align		4
.L_8:
        /*001c*/ 	.word	index@(to_mpeg_cuda)
        /*0020*/ 	.word	0x0000000e


	//----- nvinfo : EIATTR_FRAME_SIZE
	.align		4
.L_9:
        /*0024*/ 	.byte	0x04, 0x11
        /*0026*/ 	.short	(.L_11 - .L_10)
	.align		4
.L_10:
        /*0028*/ 	.word	index@(to_mpeg_cuda)
        /*002c*/ 	.word	0x00000000


	//----- nvinfo : EIATTR_REGCOUNT
	.align		4
.L_11:
        /*0030*/ 	.byte	0x04, 0x2f
        /*0032*/ 	.short	(.L_13 - .L_12)
	.align		4
.L_12:
        /*0034*/ 	.word	index@(colorspace_convert_cuda)
        /*0038*/ 	.word	0x0000000c


	//----- nvinfo : EIATTR_FRAME_SIZE
	.align		4
.L_13:
        /*003c*/ 	.byte	0x04, 0x11
        /*003e*/ 	.short	(.L_15 - .L_14)
	.align		4
.L_14:
        /*0040*/ 	.word	index@(colorspace_convert_cuda)
        /*0044*/ 	.word	0x00000000


	//----- nvinfo : EIATTR_MIN_STACK_SIZE
	.align		4
.L_15:
        /*0048*/ 	.byte	0x04, 0x12
        /*004a*/ 	.short	(.L_17 - .L_16)
	.align		4
.L_16:
        /*004c*/ 	.word	index@(colorspace_convert_cuda)
        /*0050*/ 	.word	0x00000000


	//----- nvinfo : EIATTR_MIN_STACK_SIZE
	.align		4
.L_17:
        /*0054*/ 	.byte	0x04, 0x12
        /*0056*/ 	.short	(.L_19 - .L_18)
	.align		4
.L_18:
        /*0058*/ 	.word	index@(to_mpeg_cuda)
        /*005c*/ 	.word	0x00000000


	//----- nvinfo : EIATTR_MIN_STACK_SIZE
	.align		4
.L_19:
        /*0060*/ 	.byte	0x04, 0x12
        /*0062*/ 	.short	(.L_21 - .L_20)
	.align		4
.L_20:
        /*0064*/ 	.word	index@(to_jpeg_cuda)
        /*0068*/ 	.word	0x00000000
.L_21:


//--------------------- .nv.compat                --------------------------
	.section	.nv.compat,"",@"SHT_CUDA_COMPAT_INFO"
	.align	4
        /*0000*/ 	.byte	0x02, 0x09, 0x00, 0x00, 0x02, 0x02, 0x01, 0x00, 0x02, 0x05, 0x05, 0x00, 0x03, 0x07, 0x01, 0x01
        /*0010*/ 	.byte	0x02, 0x03, 0x00, 0x00, 0x02, 0x06, 0x01, 0x00, 0x04, 0x0b, 0x08, 0x00, 0x09, 0x00, 0x00, 0x00
        /*0020*/ 	.byte	0x00, 0x00, 0x00, 0x00


//--------------------- .nv.info.colorspace_convert_cuda --------------------------
	.section	.nv.info.colorspace_convert_cuda,"",@"SHT_CUDA_INFO"
	.sectionflags	@""
	.align	4


	//----- nvinfo : EIATTR_CUDA_API_VERSION
	.align		4
        /*0000*/ 	.byte	0x04, 0x37
        /*0002*/ 	.short	(.L_23 - .L_22)
.L_22:
        /*0004*/ 	.word	0x00000082


	//----- nvinfo : EIATTR_KPARAM_INFO
	.align		4
.L_23:
        /*0008*/ 	.byte	0x04, 0x17
        /*000a*/ 	.short	(.L_25 - .L_24)
.L_24:
        /*000c*/ 	.word	0x00000000
        /*0010*/ 	.short	0x000f
        /*0012*/ 	.short	0x0044
        /*0014*/ 	.byte	0x00, 0xf0, 0x11, 0x00


	//----- nvinfo : EIATTR_KPARAM_INFO
	.align		4
.L_25:
        /*0018*/ 	.byte	0x04, 0x17
        /*001a*/ 	.short	(.L_27 - .L_26)
.L_26:
        /*001c*/ 	.word	0x00000000
        /*0020*/ 	.short	0x000e
        /*0022*/ 	.short	0x0040
        /*0024*/ 	.byte	0x00, 0xf0, 0x11, 0x00


	//----- nvinfo : EIATTR_KPARAM_INFO
	.align		4
.L_27:
        /*0028*/ 	.byte	0x04, 0x17
        /*002a*/ 	.short	(.L_29 - .L_28)
.L_28:
        /*002c*/ 	.word	0x00000000
        /*0030*/ 	.short	0x000d
        /*0032*/ 	.short	0x003c
        /*0034*/ 	.byte	0x00, 0xf0, 0x11, 0x00


	//----- nvinfo : EIATTR_KPARAM_INFO
	.align		4
.L_29:
        /*0038*/ 	.byte	0x04, 0x17
        /*003a*/ 	.short	(.L_31 - .L_30)
.L_30:
        /*003c*/ 	.word	0x00000000
        /*0040*/ 	.short	0x000c
        /*0042*/ 	.short	0x0038
        /*0044*/ 	.byte	0x00, 0xf0, 0x11, 0x00


	//----- nvinfo : EIATTR_KPARAM_INFO
	.align		4
.L_31:
        /*0048*/ 	.byte	0x04, 0x17
        /*004a*/ 	.short	(.L_33 - .L_32)
.L_32:
        /*004c*/ 	.word	0x00000000
        /*0050*/ 	.short	0x000b
        /*0052*/ 	.short	0x0034
        /*0054*/ 	.byte	0x00, 0xf0, 0x11, 0x00


	//----- nvinfo : EIATTR_KPARAM_INFO
	.align		4
.L_33:
        /*0058*/ 	.byte	0x04, 0x17
        /*005a*/ 	.short	(.L_35 - .L_34)
.L_34:
        /*005c*/ 	.word	0x00000000
        /*0060*/ 	.short	0x000a
        /*0062*/ 	.short	0x0030
        /*0064*/ 	.byte	0x00, 0xf0, 0x11, 0x00


	//----- nvinfo : EIATTR_KPARAM_INFO
	.align		4
.L_35:
        /*0068*/ 	.byte	0x04, 0x17
        /*006a*/ 	.short	(.L_37 - .L_36)
.L_36:
        /*006c*/ 	.word	0x00000000
        /*0070*/ 	.short	0x0009
        /*0072*/ 	.short	0x002c
        /*0074*/ 	.byte	0x00, 0xf0, 0x11, 0x00


	//----- nvinfo : EIATTR_KPARAM_INFO
	.align		4
.L_37:
        /*0078*/ 	.byte	0x04, 0x17
        /*007a*/ 	.short	(.L_39 - .L_38)
.L_38:
        /*007c*/ 	.word	0x00000000
        /*0080*/ 	.short	0x0008
        /*0082*/ 	.short	0x0028
        /*0084*/ 	.byte	0x00, 0xf0, 0x11, 0x00


	//----- nvinfo : EIATTR_KPARAM_INFO
	.align		4
.L_39:
        /*0088*/ 	.byte	0x04, 0x17
        /*008a*/ 	.short	(.L_41 - .L_40)
.L_40:
        /*008c*/ 	.word	0x00000000
        /*0090*/ 	.short	0x0007
        /*0092*/ 	.short	0x0024
        /*0094*/ 	.byte	0x00, 0xf0, 0x11, 0x00


	//----- nvinfo : EIATTR_KPARAM_INFO
	.align		4
.L_41:
        /*0098*/ 	.byte	0x04, 0x17
        /*009a*/ 	.short	(.L_43 - .L_42)
.L_42:
        /*009c*/ 	.word	0x00000000
        /*00a0*/ 	.short	0x0006
        /*00a2*/ 	.short	0x0020
        /*00a4*/ 	.byte	0x00, 0xf0, 0x11, 0x00


	//----- nvinfo : EIATTR_KPARAM_INFO
	.align		4
.L_43:
        /*00a8*/ 	.byte	0x04, 0x17
        /*00aa*/ 	.short	(.L_45 - .L_44)
.L_44:
        /*00ac*/ 	.word	0x00000000
        /*00b0*/ 	.short	0x0005
        /*00b2*/ 	.short	0x001c
        /*00b4*/ 	.byte	0x00, 0xf0, 0x11, 0x00


	//----- nvinfo : EIATTR_KPARAM_INFO
	.align		4
.L_45:
        /*00b8*/ 	.byte	0x04, 0x17
        /*00ba*/ 	.short	(.L_47 - .L_46)
.L_46:
        /*00bc*/ 	.word	0x00000000
        /*00c0*/ 	.short	0x0004
        /*00c2*/ 	.short	0x0018
        /*00c4*/ 	.byte	0x00, 0xf0, 0x11, 0x00


	//----- nvinfo : EIATTR_KPARAM_INFO
	.align		4
.L_47:
        /*00c8*/ 	.byte	0x04, 0x17
        /*00ca*/ 	.short	(.L_49 - .L_48)
.L_48:
        /*00cc*/ 	.word	0x00000000
        /*00d0*/ 	.short	0x0003
        /*00d2*/ 	.short	0x0014
        /*00d4*/ 	.byte	0x00, 0xf0, 0x11, 0x00


	//----- nvinfo : EIATTR_KPARAM_INFO
	.align		4
.L_49:
        /*00d8*/ 	.byte	0x04, 0x17
        /*00da*/ 	.short	(.L_51 - .L_50)
.L_50:
        /*00dc*/ 	.word	0x00000000
        /*00e0*/ 	.short	0x0002
        /*00e2*/ 	.short	0x0010
        /*00e4*/ 	.byte	0x00, 0xf0, 0x11, 0x00


	//----- nvinfo : EIATTR_KPARAM_INFO
	.align		4
.L_51:
        /*00e8*/ 	.byte	0x04, 0x17
        /*00ea*/ 	.short	(.L_53 - .L_52)
.L_52:
        /*00ec*/ 	.word	0x00000000
        /*00f0*/ 	.short	0x0001
        /*00f2*/ 	.short	0x0008
        /*00f4*/ 	.byte	0x00, 0xf5, 0x21, 0x00


	//----- nvinfo : EIATTR_KPARAM_INFO
	.align		4
.L_53:
        /*00f8*/ 	.byte	0x04, 0x17
        /*00fa*/ 	.short	(.L_55 - .L_54)
.L_54:
        /*00fc*/ 	.word	0x00000000
        /*0100*/ 	.short	0x0000
        /*0102*/ 	.short	0x0000
        /*0104*/ 	.byte	0x00, 0xf5, 0x21, 0x00


	//----- nvinfo : EIATTR_SPARSE_MMA_MASK
	.align		4
.L_55:
        /*0108*/ 	.byte	0x03, 0x50
        /*010a*/ 	.short	0x0000


	//----- nvinfo : EIATTR_MAXREG_COUNT
	.align		4
        /*010c*/ 	.byte	0x03, 0x1b
        /*010e*/ 	.short	0x00ff


	//----- nvinfo : EIATTR_MERCURY_ISA_VERSION
	.align		4
        /*0110*/ 	.byte	0x03, 0x5f
        /*0112*/ 	.short	0x0101


	//----- nvinfo : EIATTR_VRC_CTA_INIT_COUNT
	.align		4
        /*0114*/ 	.byte	0x02, 0x4a
	.zero		1
	.zero		1


	//----- nvinfo : EIATTR_EXIT_INSTR_OFFSETS
	.align		4
        /*0118*/ 	.byte	0x04, 0x1c
        /*011a*/ 	.short	(.L_57 - .L_56)


	//   ....[0]....
.L_56:
        /*011c*/ 	.word	0x000000c0


	//   ....[1]....
        /*0120*/ 	.word	0x00000260


	//   ....[2]....
        /*0124*/ 	.word	0x000003c0


	//   ....[3]....
        /*0128*/ 	.word	0x00000520


	//----- nvinfo : EIATTR_CBANK_PARAM_SIZE
	.align		4
.L_57:
        /*012c*/ 	.byte	0x03, 0x19
        /*012e*/ 	.short	0x0048


	//----- nvinfo : EIATTR_PARAM_CBANK
	.align		4
        /*0130*/ 	.byte	0x04, 0x0a
        /*0132*/ 	.short	(.L_59 - .L_58)
	.align		4
.L_58:
        /*0134*/ 	.word	index@(.nv.constant0.colorspace_convert_cuda)
        /*0138*/ 	.short	0x0380
        /*013a*/ 	.short	0x0048


	//----- nvinfo : EIATTR_SW_WAR
	.align		4
.L_59:
        /*013c*/ 	.byte	0x04, 0x36
        /*013e*/ 	.short	(.L_61 - .L_60)
.L_60:
        /*0140*/ 	.word	0x00000008
.L_61:


//--------------------- .nv.info.to_mpeg_cuda     --------------------------
	.section	.nv.info.to_mpeg_cuda,"",@"SHT_CUDA_INFO"
	.sectionflags	@""
	.align	4


	//----- nvinfo : EIATTR_CUDA_API_VERSION
	.align		4
        /*0000*/ 	.byte	0x04, 0x37
        /*0002*/ 	.short	(.L_63 - .L_62)
.L_62:
        /*0004*/ 	.word	0x00000082


	//----- nvinfo : EIATTR_KPARAM_INFO
	.align		4
.L_63:
        /*0008*/ 	.byte	0x04, 0x17
        /*000a*/ 	.short	(.L_65 - .L_64)
.L_64:
        /*000c*/ 	.word	0x00000000
        /*0010*/ 	.short	0x0003
        /*0012*/ 	.short	0x0014
        /*0014*/ 	.byte	0x00, 0xf0, 0x11, 0x00


	//----- nvinfo : EIATTR_KPARAM_INFO
	.align		4
.L_65:
        /*0018*/ 	.byte	0x04, 0x17
        /*001a*/ 	.short	(.L_67 - .L_66)
.L_66:
        /*001c*/ 	.word	0x00000000
        /*0020*/ 	.short	0x0002
        /*0022*/ 	.short	0x0010
        /*0024*/ 	.byte	0x00, 0xf0, 0x11, 0x00


	//----- nvinfo : EIATTR_KPARAM_INFO
	.align		4
.L_67:
        /*0028*/ 	.byte	0x04, 0x17
        /*002a*/ 	.short	(.L_69 - .L_68)
.L_68:
        /*002c*/ 	.word	0x00000000
        /*0030*/ 	.short	0x0001
        /*0032*/ 	.short	0x0008
        /*0034*/ 	.byte	0x00, 0xf5, 0x21, 0x00


	//----- nvinfo : EIATTR_KPARAM_INFO
	.align		4
.L_69:
        /*0038*/ 	.byte	0x04, 0x17
        /*003a*/ 	.short	(.L_71 - .L_70)
.L_70:
        /*003c*/ 	.word	0x00000000
        /*0040*/ 	.short	0x0000
        /*0042*/ 	.short	0x0000
        /*0044*/ 	.byte	0x00, 0xf5, 0x21, 0x00


	//----- nvinfo : EIATTR_SPARSE_MMA_MASK
	.align		4
.L_71:
        /*0048*/ 	.byte	0x03, 0x50
        /*004a*/ 	.short	0x0000


	//----- nvinfo : EIATTR_MAXREG_COUNT
	.align		4
        /*004c*/ 	.byte	0x03, 0x1b
        /*004e*/ 	.short	0x00ff


	//----- nvinfo : EIATTR_MERCURY_ISA_VERSION
	.align		4
        /*0050*/ 	.byte	0x03, 0x5f
        /*0052*/ 	.short	0x0101


	//----- nvinfo : EIATTR_VRC_CTA_INIT_COUNT
	.align		4
        /*0054*/ 	.byte	0x02, 0x4a
	.zero		1
	.zero		1


	//----- nvinfo : EIATTR_EXIT_INSTR_OFFSETS
	.align		4
        /*0058*/ 	.byte	0x04, 0x1c
        /*005a*/ 	.short	(.L_73 - .L_72)


	//   ....[0]....
.L_72:
        /*005c*/ 	.word	0x00000260


	//----- nvinfo : EIATTR_CBANK_PARAM_SIZE
	.align		4
.L_73:
        /*0060*/ 	.byte	0x03, 0x19
        /*0062*/ 	.short	0x0018


	//----- nvinfo : EIATTR_PARAM_CBANK
	.align		4
        /*0064*/ 	.byte	0x04, 0x0a
        /*0066*/ 	.short	(.L_75 - .L_74)
	.align		4
.L_74:
        /*0068*/ 	.word	index@(.nv.constant0.to_mpeg_cuda)
        /*006c*/ 	.short	0x0380
        /*006e*/ 	.short	0x0018


	//----- nvinfo : EIATTR_SW_WAR
	.align		4
.L_75:
        /*0070*/ 	.byte	0x04, 0x36
        /*0072*/ 	.short	(.L_77 - .L_76)
.L_76:
        /*0074*/ 	.word	0x00000008
.L_77:


//--------------------- .nv.info.to_jpeg_cuda     --------------------------
	.section	.nv.info.to_jpeg_cuda,"",@"SHT_CUDA_INFO"
	.sectionflags	@""
	.align	4


	//----- nvinfo : EIATTR_CUDA_API_VERSION
	.align		4
        /*0000*/ 	.byte	0x04, 0x37
        /*0002*/ 	.short	(.L_79 - .L_78)
.L_78:
        /*0004*/ 	.word	0x00000082


	//----- nvinfo : EIATTR_KPARAM_INFO
	.align		4
.L_79:
        /*0008*/ 	.byte	0x04, 0x17
        /*000a*/ 	.short	(.L_81 - .L_80)
.L_80:
        /*000c*/ 	.word	0x00000000
        /*0010*/ 	.short	0x0003
        /*0012*/ 	.short	0x0014
        /*0014*/ 	.byte	0x00, 0xf0, 0x11, 0x00


	//----- nvinfo : EIATTR_KPARAM_INFO
	.align		4
.L_81:
        /*0018*/ 	.byte	0x04, 0x17
        /*001a*/ 	.short	(.L_83 - .L_82)
.L_82:
        /*001c*/ 	.word	0x00000000
        /*0020*/ 	.short	0x0002
        /*0022*/ 	.short	0x0010
        /*0024*/ 	.byte	0x00, 0xf0, 0x11, 0x00


	//----- nvinfo : EIATTR_KPARAM_INFO
	.align		4
.L_83:
        /*0028*/ 	.byte	0x04, 0x17
        /*002a*/ 	.short	(.L_85 - .L_84)
.L_84:
        /*002c*/ 	.word	0x00000000
        /*0030*/ 	.short	0x0001
        /*0032*/ 	.short	0x0008
        /*0034*/ 	.byte	0x00, 0xf5, 0x21, 0x00


	//----- nvinfo : EIATTR_KPARAM_INFO
	.align		4
.L_85:
        /*0038*/ 	.byte	0x04, 0x17
        /*003a*/ 	.short	(.L_87 - .L_86)
.L_86:
        /*003c*/ 	.word	0x00000000
        /*0040*/ 	.short	0x0000
        /*0042*/ 	.short	0x0000
        /*0044*/ 	.byte	0x00, 0xf5, 0x21, 0x00


	//----- nvinfo : EIATTR_SPARSE_MMA_MASK
	.align		4
.L_87:
        /*0048*/ 	.byte	0x03, 0x50
        /*004a*/ 	.short	0x0000


	//----- nvinfo : EIATTR_MAXREG_COUNT
	.align		4
        /*004c*/ 	.byte	0x03, 0x1b
        /*004e*/ 	.short	0x00ff


	//----- nvinfo : EIATTR_MERCURY_ISA_VERSION
	.align		4
        /*0050*/ 	.byte	0x03, 0x5f
        /*0052*/ 	.short	0x0101


	//----- nvinfo : EIATTR_VRC_CTA_INIT_COUNT
	.align		4
        /*0054*/ 	.byte	0x02, 0x4a
	.zero		1
	.zero		1


	//----- nvinfo : EIATTR_EXIT_INSTR_OFFSETS
	.align		4
        /*0058*/ 	.byte	0x04, 0x1c
        /*005a*/ 	.short	(.L_89 - .L_88)


	//   ....[0]....
.L_88:
        /*005c*/ 	.word	0x00000290


	//----- nvinfo : EIATTR_CBANK_PARAM_SIZE
	.align		4
.L_89:
        /*0060*/ 	.byte	0x03, 0x19
        /*0062*/ 	.short	0x0018


	//----- nvinfo : EIATTR_PARAM_CBANK
	.align		4
        /*0064*/ 	.byte	0x04, 0x0a
        /*0066*/ 	.short	(.L_91 - .L_90)
	.align		4
.L_90:
        /*0068*/ 	.word	index@(.nv.constant0.to_jpeg_cuda)
        /*006c*/ 	.short	0x0380
        /*006e*/ 	.short	0x0018


	//----- nvinfo : EIATTR_SW_WAR
	.align		4
.L_91:
        /*0070*/ 	.byte	0x04, 0x36
        /*0072*/ 	.short	(.L_93 - .L_92)
.L_92:
        /*0074*/ 	.word	0x00000008
.L_93:


//--------------------- .nv.callgraph             --------------------------
	.section	.nv.callgraph,"",@"SHT_CUDA_CALLGRAPH"
	.align	4
	.sectionentsize	8
	.align		4
        /*0000*/ 	.word	0x00000000
	.align		4
        /*0004*/ 	.word	0xffffffff
	.align		4
        /*0008*/ 	.word	0x00000000
	.align		4
        /*000c*/ 	.word	0xfffffffe
	.align		4
        /*0010*/ 	.word	0x00000000
	.align		4
        /*0014*/ 	.word	0xfffffffd
	.align		4
        /*0018*/ 	.word	0x00000000
	.align		4
        /*001c*/ 	.word	0xfffffffc


//--------------------- .nv.constant4             --------------------------
	.section	.nv.constant4,"a",@progbits
	.align	8
	.align		8
.nv.constant4:
        /*0000*/ 	.dword	mpeg_min
	.align		8
        /*0008*/ 	.dword	mpeg_max
	.align		8
        /*0010*/ 	.dword	jpeg_min
	.align		8
        /*0018*/ 	.dword	jpeg_max


//--------------------- .text.colorspace_convert_cuda --------------------------
	.section	.text.colorspace_convert_cuda,"ax",@progbits
	.align	128
        .global         colorspace_convert_cuda
        .type           colorspace_convert_cuda,@function
        .size           colorspace_convert_cuda,(.L_x_5 - colorspace_convert_cuda)
        .other          colorspace_convert_cuda,@"STO_CUDA_ENTRY STV_DEFAULT"
colorspace_convert_cuda:
.text.colorspace_convert_cuda:
[----:B------:R-:W-:Y:S01]  /*0000*/  LDC R1, c[0x0][0x37c] ;  /* 0x0000df00ff017b82 */ /* 0x000fe20000000800 */
[----:B------:R-:W0:Y:S07]  /*0010*/  S2R R2, SR_TID.Y ;  /* 0x0000000000027919 */ /* 0x000e2e0000002200 */
[----:B------:R-:W1:Y:S01]  /*0020*/  LDC R0, c[0x0][0x360] ;  /* 0x0000d800ff007b82 */ /* 0x000e620000000800 */
[----:B------:R-:W2:Y:S01]  /*0030*/  LDCU.64 UR6, c[0x0][0x398] ;  /* 0x00007300ff0677ac */ /* 0x000ea20008000a00 */
[----:B------:R-:W1:Y:S06]  /*0040*/  S2R R5, SR_TID.X ;  /* 0x0000000000057919 */ /* 0x000e6c0000002100 */
[----:B------:R-:W0:Y:S08]  /*0050*/  S2UR UR5, SR_CTAID.Y ;  /* 0x00000000000579c3 */ /* 0x000e300000002600 */
[----:B------:R-:W0:Y:S08]  /*0060*/  LDC R3, c[0x0][0x364] ;  /* 0x0000d900ff037b82 */ /* 0x000e300000000800 */
[----:B------:R-:W1:Y:S01]  /*0070*/  S2UR UR4, SR_CTAID.X ;  /* 0x00000000000479c3 */ /* 0x000e620000002500 */
[----:B0-----:R-:W-:-:S05]  /*0080*/  IMAD R3, R3, UR5, R2 ;  /* 0x0000000503037c24 */ /* 0x001fca000f8e0202 */
[----:B--2---:R-:W-:Y:S01]  /*0090*/  ISETP.GE.AND P0, PT, R3, UR7, PT ;  /* 0x0000000703007c0c */ /* 0x004fe2000bf06270 */
[----:B-1----:R-:W-:-:S05]  /*00a0*/  IMAD R0, R0, UR4, R5 ;  /* 0x0000000400007c24 */ /* 0x002fca000f8e0205 */
[----:B------:R-:W-:-:S13]  /*00b0*/  ISETP.GE.OR P0, PT, R0, UR6, P0 ;  /* 0x0000000600007c0c */ /* 0x000fda0008706670 */
[----:B------:R-:W-:Y:S05]  /*00c0*/  @P0 EXIT ;  /* 0x000000000000094d */ /* 0x000fea0003800000 */
[----:B------:R-:W0:Y:S01]  /*00d0*/  LDCU UR6, c[0x0][0x3a0] ;  /* 0x00007400ff0677ac */ /* 0x000e220008000800 */
[----:B------:R-:W1:Y:S01]  /*00e0*/  LDCU.64 UR4, c[0x0][0x358] ;  /* 0x00006b00ff0477ac */ /* 0x000e620008000a00 */
[----:B0-----:R-:W-:-:S09]  /*00f0*/  UISETP.NE.AND UP0, UPT, UR6, 0x1, UPT ;  /* 0x000000010600788c */ /* 0x001fd2000bf05270 */
[----:B-1----:R-:W-:Y:S05]  /*0100*/  BRA.U !UP0, `(.L_x_0) ;  /* 0x0000000108b07547 */ /* 0x002fea000b800000 */
[----:B------:R-:W-:-:S09]  /*0110*/  UISETP.NE.AND UP0, UPT, UR6, URZ, UPT ;  /* 0x000000ff0600728c */ /* 0x000fd2000bf05270 */
[----:B------:R-:W-:Y:S05]  /*0120*/  BRA.U UP0, `(.L_x_1) ;  /* 0x0000000100507547 */ /* 0x000fea000b800000 */
[----:B------:R-:W0:Y:S01]  /*0130*/  LDCU.64 UR6, c[0x0][0x390] ;  /* 0x00007200ff0677ac */ /* 0x000e220008000a00 */
[----:B------:R-:W1:Y:S01]  /*0140*/  LDC.64 R8, c[0x0][0x3a8] ;  /* 0x0000ea00ff087b82 */ /* 0x000e620000000a00 */
[----:B------:R-:W2:Y:S01]  /*0150*/  LDCU.128 UR8, c[0x0][0x380] ;  /* 0x00007000ff0877ac */ /* 0x000ea20008000c00 */
[----:B0-----:R-:W-:Y:S01]  /*0160*/  IMAD R2, R3, UR6, R0 ;  /* 0x0000000603027c24 */ /* 0x001fe2000f8e0200 */
[----:B------:R-:W0:Y:S04]  /*0170*/  LDCU UR6, c[0x0][0x3a4] ;  /* 0x00007480ff0677ac */ /* 0x000e280008000800 */
[----:B--2---:R-:W-:-:S04]  /*0180*/  IADD3 R4, P0, PT, R2, UR8, RZ ;  /* 0x0000000802047c10 */ /* 0x004fc8000ff1e0ff */
[----:B------:R-:W-:-:S05]  /*0190*/  LEA.HI.X.SX32 R5, R2, UR9, 0x1, P0 ;  /* 0x0000000902057c11 */ /* 0x000fca00080f0eff */
[----:B------:R-:W2:Y:S01]  /*01a0*/  LDG.E.U8 R4, desc[UR4][R4.64] ;  /* 0x0000000404047981 */ /* 0x000ea2000c1e1100 */
[----:B------:R-:W-:Y:S01]  /*01b0*/  IMAD R0, R3, UR7, R0 ;  /* 0x0000000703007c24 */ /* 0x000fe2000f8e0200 */
[----:B--2---:R-:W-:-:S05]  /*01c0*/  I2FP.F32.U32 R2, R4 ;  /* 0x0000000400027245 */ /* 0x004fca0000201000 */
[----:B0-----:R-:W-:-:S04]  /*01d0*/  FMUL R7, R2, UR6 ;  /* 0x0000000602077c20 */ /* 0x001fc80008400000 */
[----:B-1----:R-:W-:-:S04]  /*01e0*/  FFMA R2, R8, 128, R7 ;  /* 0x4300000008027823 */ /* 0x002fc80000000007 */
[----:B------:R-:W-:-:S04]  /*01f0*/  FFMA R2, R9, 128, R2 ;  /* 0x4300000009027823 */ /* 0x000fc80000000002 */
[----:B------:R-:W-:Y:S01]  /*0200*/  FADD R6, R2, 0.5 ;  /* 0x3f00000002067421 */ /* 0x000fe20000000000 */
[----:B------:R-:W-:-:S04]  /*0210*/  IADD3 R2, P0, PT, R0, UR10, RZ ;  /* 0x0000000a00027c10 */ /* 0x000fc8000ff1e0ff */
[----:B------:R-:W-:Y:S01]  /*0220*/  LEA.HI.X.SX32 R3, R0, UR11, 0x1, P0 ;  /* 0x0000000b00037c11 */ /* 0x000fe200080f0eff */
[----:B------:R-:W0:Y:S02]  /*0230*/  F2I.TRUNC.NTZ R6, R6 ;  /* 0x0000000600067305 */ /* 0x000e24000020f100 */
[----:B0-----:R-:W-:-:S05]  /*0240*/  VIMNMX.RELU R5, PT, PT, R6, 0xff, PT ;  /* 0x000000ff06057848 */ /* 0x001fca0003fe1100 */
[----:B------:R-:W-:Y:S01]  /*0250*/  STG.E.U8 desc[UR4][R2.64], R5 ;  /* 0x0000000502007986 */ /* 0x000fe2000c101104 */
[----:B------:R-:W-:Y:S05]  /*0260*/  EXIT ;  /* 0x000000000000794d */ /* 0x000fea0003800000 */
.L_x_1:
[----:B------:R-:W0:Y:S01]  /*0270*/  LDCU.64 UR6, c[0x0][0x390] ;  /* 0x00007200ff0677ac */ /* 0x000e220008000a00 */
[----:B------:R-:W1:Y:S01]  /*0280*/  LDC.64 R8, c[0x0][0x3c0] ;  /* 0x0000f000ff087b82 */ /* 0x000e620000000a00 */
[----:B------:R-:W2:Y:S07]  /*0290*/  LDCU.128 UR8, c[0x0][0x380] ;  /* 0x00007000ff0877ac */ /* 0x000eae0008000c00 */
[----:B------:R-:W3:Y:S01]  /*02a0*/  LDC R7, c[0x0][0x3bc] ;  /* 0x0000ef00ff077b82 */ /* 0x000ee20000000800 */
[----:B0-----:R-:W-:-:S05]  /*02b0*/  IMAD R2, R3, UR6, R0 ;  /* 0x0000000603027c24 */ /* 0x001fca000f8e0200 */
[----:B--2---:R-:W-:-:S04]  /*02c0*/  IADD3 R4, P0, PT, R2, UR8, RZ ;  /* 0x0000000802047c10 */ /* 0x004fc8000ff1e0ff */
[----:B------:R-:W-:-:S05]  /*02d0*/  LEA.HI.X.SX32 R5, R2, UR9, 0x1, P0 ;  /* 0x0000000902057c11 */ /* 0x000fca00080f0eff */
[----:B------:R-:W2:Y:S01]  /*02e0*/  LDG.E.U8 R4, desc[UR4][R4.64] ;  /* 0x0000000404047981 */ /* 0x000ea2000c1e1100 */
[----:B-1----:R-:W-:Y:S01]  /*02f0*/  FMUL R6, R8, 128 ;  /* 0x4300000008067820 */ /* 0x002fe20000400000 */
[----:B------:R-:W-:-:S03]  /*0300*/  IMAD R0, R3, UR7, R0 ;  /* 0x0000000703007c24 */ /* 0x000fc6000f8e0200 */
[----:B---3--:R-:W-:Y:S01]  /*0310*/  FFMA R6, R7, 128, R6 ;  /* 0x4300000007067823 */ /* 0x008fe20000000006 */
[----:B--2---:R-:W-:-:S05]  /*0320*/  I2FP.F32.U32 R2, R4 ;  /* 0x0000000400027245 */ /* 0x004fca0000201000 */
[----:B------:R-:W-:-:S04]  /*0330*/  FADD R2, R2, -128 ;  /* 0xc300000002027421 */ /* 0x000fc80000000000 */
[----:B------:R-:W-:Y:S01]  /*0340*/  FADD R7, R2, 128 ;  /* 0x4300000002077421 */ /* 0x000fe20000000000 */
[----:B------:R-:W-:-:S03]  /*0350*/  IADD3 R2, P0, PT, R0, UR10, RZ ;  /* 0x0000000a00027c10 */ /* 0x000fc6000ff1e0ff */
[----:B------:R-:W-:Y:S01]  /*0360*/  FFMA R6, R7, R9, R6 ;  /* 0x0000000907067223 */ /* 0x000fe20000000006 */
[----:B------:R-:W-:-:S03]  /*0370*/  LEA.HI.X.SX32 R3, R0, UR11, 0x1, P0 ;  /* 0x0000000b00037c11 */ /* 0x000fc600080f0eff */
[----:B------:R-:W-:-:S06]  /*0380*/  FADD R6, R6, 0.5 ;  /* 0x3f00000006067421 */ /* 0x000fcc0000000000 */
[----:B------:R-:W0:Y:S02]  /*0390*/  F2I.TRUNC.NTZ R6, R6 ;  /* 0x0000000600067305 */ /* 0x000e24000020f100 */
[----:B0-----:R-:W-:-:S05]  /*03a0*/  VIMNMX.RELU R5, PT, PT, R6, 0xff, PT ;  /* 0x000000ff06057848 */ /* 0x001fca0003fe1100 */
[----:B------:R-:W-:Y:S01]  /*03b0*/  STG.E.U8 desc[UR4][R2.64], R5 ;  /* 0x0000000502007986 */ /* 0x000fe2000c101104 */
[----:B------:R-:W-:Y:S05]  /*03c0*/  EXIT ;  /* 0x000000000000794d */ /* 0x000fea0003800000 */
.L_x_0:
        /* <DEDUP_REMOVED lines=8> */
[----:B------:R-:W-:Y:S01]  /*0450*/  IMAD R0, R3, UR7, R0 ;  /* 0x0000000703007c24 */ /* 0x000fe2000f8e0200 */
[----:B--2---:R-:W-:-:S05]  /*0460*/  I2FP.F32.U32 R2, R4 ;  /* 0x0000000400027245 */ /* 0x004fca0000201000 */
[----:B------:R-:W-:-:S04]  /*0470*/  FADD R2, R2, -128 ;  /* 0xc300000002027421 */ /* 0x000fc80000000000 */
[----:B------:R-:W-:-:S04]  /*0480*/  FADD R2, R2, 128 ;  /* 0x4300000002027421 */ /* 0x000fc80000000000 */
[----:B-1----:R-:W-:Y:S01]  /*0490*/  FMUL R7, R2, R7 ;  /* 0x0000000702077220 */ /* 0x002fe20000400000 */
[----:B------:R-:W-:-:S03]  /*04a0*/  IADD3 R2, P0, PT, R0, UR10, RZ ;  /* 0x0000000a00027c10 */ /* 0x000fc6000ff1e0ff */
[----:B------:R-:W-:Y:S01]  /*04b0*/  FFMA R7, R6, 128, R7 ;  /* 0x4300000006077823 */ /* 0x000fe20000000007 */
[----:B------:R-:W-:-:S03]  /*04c0*/  LEA.HI.X.SX32 R3, R0, UR11, 0x1, P0 ;  /* 0x0000000b00037c11 */ /* 0x000fc600080f0eff */
[----:B---3--:R-:W-:-:S04]  /*04d0*/  FFMA R7, R8, 128, R7 ;  /* 0x4300000008077823 */ /* 0x008fc80000000007 */
[----:B------:R-:W-:-:S06]  /*04e0*/  FADD R7, R7, 0.5 ;  /* 0x3f00000007077421 */ /* 0x000fcc0000000000 */
[----:B------:R-:W0:Y:S02]  /*04f0*/  F2I.TRUNC.NTZ R7, R7 ;  /* 0x0000000700077305 */ /* 0x000e24000020f100 */
[----:B0-----:R-:W-:-:S05]  /*0500*/  VIMNMX.RELU R5, PT, PT, R7, 0xff, PT ;  /* 0x000000ff07057848 */ /* 0x001fca0003fe1100 */
[----:B------:R-:W-:Y:S01]  /*0510*/  STG.E.U8 desc[UR4][R2.64], R5 ;  /* 0x0000000502007986 */ /* 0x000fe2000c101104 */
[----:B------:R-:W-:Y:S05]  /*0520*/  EXIT ;  /* 0x000000000000794d */ /* 0x000fea0003800000 */
.L_x_2:
[----:B------:R-:W-:-:S00]  /*0530*/  BRA `(.L_x_2) ;  /* 0xfffffffc00fc7947 */ /* 0x000fc0000383ffff */
[----:B------:R-:W-:-:S00]  /*0540*/  NOP ;  /* 0x0000000000007918 */ /* 0x000fc00000000000 */
        /* <DEDUP_REMOVED lines=11> */
.L_x_5:


//--------------------- .text.to_mpeg_cuda        --------------------------
	.section	.text.to_mpeg_cuda,"ax",@progbits
	.align	128
        .global         to_mpeg_cuda
        .type           to_mpeg_cuda,@function
        .size           to_mpeg_cuda,(.L_x_6 - to_mpeg_cuda)
        .other          to_mpeg_cuda,@"STO_CUDA_ENTRY STV_DEFAULT"
to_mpeg_cuda:
.text.to_mpeg_cuda:
[----:B------:R-:W-:Y:S01]  /*0000*/  LDC R1, c[0x0][0x37c] ;  /* 0x0000df00ff017b82 */ /* 0x000fe20000000800 */
[----:B------:R-:W0:Y:S07]  /*0010*/  S2R R0, SR_TID.X ;  /* 0x0000000000007919 */ /* 0x000e2e0000002100 */
[----:B------:R-:W0:Y:S01]  /*0020*/  S2UR UR4, SR_CTAID.X ;  /* 0x00000000000479c3 */ /* 0x000e220000002500 */
[----:B------:R-:W1:Y:S01]  /*0030*/  LDCU.64 UR6, c[0x0][0x380] ;  /* 0x00007000ff0677ac */ /* 0x000e620008000a00 */
[----:B------:R-:W2:Y:S06]  /*0040*/  S2R R7, SR_TID.Y ;  /* 0x0000000000077919 */ /* 0x000eac0000002200 */
[----:B------:R-:W0:Y:S08]  /*0050*/  LDC R5, c[0x0][0x360] ;  /* 0x0000d800ff057b82 */ /* 0x000e300000000800 */
[----:B------:R-:W2:Y:S08]  /*0060*/  S2UR UR5, SR_CTAID.Y ;  /* 0x00000000000579c3 */ /* 0x000eb00000002600 */
[----:B------:R-:W2:Y:S08]  /*0070*/  LDC R4, c[0x0][0x364] ;  /* 0x0000d900ff047b82 */ /* 0x000eb00000000800 */
[----:B------:R-:W3:Y:S01]  /*0080*/  LDC.64 R2, c[0x0][0x390] ;  /* 0x0000e400ff027b82 */ /* 0x000ee20000000a00 */
[----:B0-----:R-:W-:-:S02]  /*0090*/  IMAD R5, R5, UR4, R0 ;  /* 0x0000000405057c24 */ /* 0x001fc4000f8e0200 */
[----:B--2---:R-:W-:Y:S01]  /*00a0*/  IMAD R0, R4, UR5, R7 ;  /* 0x0000000504007c24 */ /* 0x004fe2000f8e0207 */
[----:B------:R-:W0:Y:S04]  /*00b0*/  LDCU.64 UR4, c[0x0][0x358] ;  /* 0x00006b00ff0477ac */ /* 0x000e280008000a00 */
[----:B------:R-:W2:Y:S01]  /*00c0*/  LDC.64 R6, c[0x4][0x8] ;  /* 0x01000200ff067b82 */ /* 0x000ea20000000a00 */
[----:B---3--:R-:W-:-:S07]  /*00d0*/  IMAD R2, R0, R2, R5 ;  /* 0x0000000200027224 */ /* 0x008fce00078e0205 */
[----:B------:R-:W3:Y:S01]  /*00e0*/  LDC.64 R4, c[0x4][RZ] ;  /* 0x01000000ff047b82 */ /* 0x000ee20000000a00 */
[----:B------:R-:W-:Y:S02]  /*00f0*/  SHF.R.S32.HI R10, RZ, 0x1f, R2 ;  /* 0x0000001fff0a7819 */ /* 0x000fe40000011402 */
[----:B-1----:R-:W-:-:S04]  /*0100*/  IADD3 R8, P0, PT, R2, UR6, RZ ;  /* 0x0000000602087c10 */ /* 0x002fc8000ff1e0ff */
[----:B------:R-:W-:Y:S01]  /*0110*/  IADD3.X R9, PT, PT, R10, UR7, RZ, P0, !PT ;  /* 0x000000070a097c10 */ /* 0x000fe200087fe4ff */
[----:B------:R-:W1:Y:S04]  /*0120*/  LDCU.64 UR6, c[0x0][0x388] ;  /* 0x00007100ff0677ac */ /* 0x000e680008000a00 */
[----:B0-----:R-:W4:Y:S01]  /*0130*/  LDG.E.U8 R8, desc[UR4][R8.64] ;  /* 0x0000000408087981 */ /* 0x001f22000c1e1100 */
[----:B---3--:R-:W-:-:S06]  /*0140*/  IMAD.WIDE R4, R3, 0x4, R4 ;  /* 0x0000000403047825 */ /* 0x008fcc00078e0204 */
[----:B------:R-:W3:Y:S01]  /*0150*/  LDG.E R5, desc[UR4][R4.64] ;  /* 0x0000000404057981 */ /* 0x000ee2000c1e1900 */
[----:B--2---:R-:W-:-:S06]  /*0160*/  IMAD.WIDE R6, R3, 0x4, R6 ;  /* 0x0000000403067825 */ /* 0x004fcc00078e0206 */
[----:B------:R-:W2:Y:S01]  /*0170*/  LDG.E R7, desc[UR4][R6.64] ;  /* 0x0000000406077981 */ /* 0x000ea2000c1e1900 */
[----:B------:R-:W-:Y:S02]  /*0180*/  ISETP.NE.AND P0, PT, R3, RZ, PT ;  /* 0x000000ff0300720c */ /* 0x000fe40003f05270 */
[----:B-1----:R-:W-:-:S11]  /*0190*/  IADD3 R2, P1, PT, R2, UR6, RZ ;  /* 0x0000000602027c10 */ /* 0x002fd6000ff3e0ff */
[----:B------:R-:W-:Y:S02]  /*01a0*/  @P0 IMAD.MOV.U32 R3, RZ, RZ, 0x38380 ;  /* 0x00038380ff030424 */ /* 0x000fe400078e00ff */
[----:B------:R-:W-:Y:S02]  /*01b0*/  @!P0 IMAD.MOV.U32 R11, RZ, RZ, 0x1b7b80 ;  /* 0x001b7b80ff0b8424 */ /* 0x000fe400078e00ff */
[C---:B----4-:R-:W-:Y:S02]  /*01c0*/  @P0 IMAD R0, R8.reuse, R3, 0x3e45bd ;  /* 0x003e45bd08000424 */ /* 0x050fe400078e0203 */
[----:B------:R-:W-:-:S03]  /*01d0*/  @!P0 IMAD R3, R8, R11, 0x2001d5b ;  /* 0x02001d5b08038424 */ /* 0x000fc600078e020b */
[----:B------:R-:W-:Y:S02]  /*01e0*/  @P0 SHF.R.U32.HI R0, RZ, 0xb, R0 ;  /* 0x0000000bff000819 */ /* 0x000fe40000011600 */
[----:B------:R-:W-:Y:S02]  /*01f0*/  @!P0 SHF.R.U32.HI R0, RZ, 0xe, R3 ;  /* 0x0000000eff008819 */ /* 0x000fe40000011603 */
[----:B------:R-:W-:-:S03]  /*0200*/  IADD3.X R3, PT, PT, R10, UR7, RZ, P1, !PT ;  /* 0x000000070a037c10 */ /* 0x000fc60008ffe4ff */
[----:B------:R-:W-:-:S05]  /*0210*/  VIADD R0, R0, 0x40 ;  /* 0x0000004000007836 */ /* 0x000fca0000000000 */
[----:B------:R-:W-:-:S04]  /*0220*/  SHF.R.U32.HI R0, RZ, 0x7, R0 ;  /* 0x00000007ff007819 */ /* 0x000fc80000011600 */
[----:B---3--:R-:W-:-:S13]  /*0230*/  ISETP.GE.AND P0, PT, R0, R5, PT ;  /* 0x000000050000720c */ /* 0x008fda0003f06270 */
[----:B--2---:R-:W-:-:S05]  /*0240*/  @P0 VIMNMX R5, PT, PT, R0, R7, PT ;  /* 0x0000000700050248 */ /* 0x004fca0003fe0100 */
[----:B------:R-:W-:Y:S01]  /*0250*/  STG.E.U8 desc[UR4][R2.64], R5 ;  /* 0x0000000502007986 */ /* 0x000fe2000c101104 */
[----:B------:R-:W-:Y:S05]  /*0260*/  EXIT ;  /* 0x000000000000794d */ /* 0x000fea0003800000 */
.L_x_3:
        /* <DEDUP_REMOVED lines=9> */
.L_x_6:


//--------------------- .text.to_jpeg_cuda        --------------------------
	.section	.text.to_jpeg_cuda,"ax",@progbits
	.align	128
        .global         to_jpeg_cuda
        .type           to_jpeg_cuda,@function
        .size           to_jpeg_cuda,(.L_x_7 - to_jpeg_cuda)
        .other          to_jpeg_cuda,@"STO_CUDA_ENTRY STV_DEFAULT"
to_jpeg_cuda:
.text.to_jpeg_cuda:
        /* <DEDUP_REMOVED lines=19> */
[----:B0-----:R0:W4:Y:S01]  /*0130*/  LDG.E.U8 R8, desc[UR4][R8.64] ;  /* 0x0000000408087981 */ /* 0x001122000c1e1100 */
[----:B---3--:R-:W-:-:S06]  /*0140*/  IMAD.WIDE R4, R3, 0x4, R4 ;  /* 0x0000000403047825 */ /* 0x008fcc00078e0204 */
[----:B------:R-:W3:Y:S01]  /*0150*/  LDG.E R5, desc[UR4][R4.64] ;  /* 0x0000000404057981 */ /* 0x000ee2000c1e1900 */
[----:B--2---:R-:W-:-:S06]  /*0160*/  IMAD.WIDE R6, R3, 0x4, R6 ;  /* 0x0000000403067825 */ /* 0x004fcc00078e0206 */
[----:B------:R-:W2:Y:S01]  /*0170*/  LDG.E R7, desc[UR4][R6.64] ;  /* 0x0000000406077981 */ /* 0x000ea2000c1e1900 */
[----:B------:R-:W-:Y:S02]  /*0180*/  ISETP.NE.AND P0, PT, R3, RZ, PT ;  /* 0x000000ff0300720c */ /* 0x000fe40003f05270 */
[----:B-1----:R-:W-:-:S11]  /*0190*/  IADD3 R2, P1, PT, R2, UR6, RZ ;  /* 0x0000000602027c10 */ /* 0x002fd6000ff3e0ff */
[----:B------:R-:W-:Y:S02]  /*01a0*/  @P0 IMAD.MOV.U32 R10, RZ, RZ, 0x1237 ;  /* 0x00001237ff0a0424 */ /* 0x000fe400078e00ff */
[----:B0-----:R-:W-:Y:S02]  /*01b0*/  @!P0 IMAD.MOV.U32 R9, RZ, RZ, 0x4a85 ;  /* 0x00004a85ff098424 */ /* 0x001fe400078e00ff */
[----:B----4-:R-:W-:-:S05]  /*01c0*/  IMAD.SHL.U32 R0, R8, 0x80, RZ ;  /* 0x0000008008007824 */ /* 0x010fca00078e00ff */
[C---:B------:R-:W-:Y:S02]  /*01d0*/  @P0 VIMNMX.U32 R3, PT, PT, R0.reuse, 0x7837, PT ;  /* 0x0000783700030848 */ /* 0x040fe40003fe0000 */
[----:B------:R-:W-:-:S03]  /*01e0*/  @!P0 VIMNMX.U32 R0, PT, PT, R0, 0x75ed, PT ;  /* 0x000075ed00008848 */ /* 0x000fc60003fe0000 */
[----:B------:R-:W-:Y:S02]  /*01f0*/  @P0 IMAD R3, R3, R10, -0x8dc108 ;  /* 0xff723ef803030424 */ /* 0x000fe400078e020a */
[----:B------:R-:W-:-:S03]  /*0200*/  @!P0 IMAD R0, R0, R9, -0x253f7d1 ;  /* 0xfdac082f00008424 */ /* 0x000fc600078e0209 */
[----:B------:R-:W-:Y:S02]  /*0210*/  @P0 SHF.R.S32.HI R3, RZ, 0xc, R3 ;  /* 0x0000000cff030819 */ /* 0x000fe40000011403 */
[----:B------:R-:W-:-:S05]  /*0220*/  @!P0 SHF.R.S32.HI R3, RZ, 0xe, R0 ;  /* 0x0000000eff038819 */ /* 0x000fca0000011400 */
[----:B------:R-:W-:-:S05]  /*0230*/  VIADD R3, R3, 0x40 ;  /* 0x0000004003037836 */ /* 0x000fca0000000000 */
[----:B------:R-:W-:Y:S02]  /*0240*/  SHF.R.S32.HI R0, RZ, 0x7, R3 ;  /* 0x00000007ff007819 */ /* 0x000fe40000011403 */
[----:B------:R-:W-:Y:S02]  /*0250*/  IADD3.X R3, PT, PT, R11, UR7, RZ, P1, !PT ;  /* 0x000000070b037c10 */ /* 0x000fe40008ffe4ff */
[----:B---3--:R-:W-:-:S13]  /*0260*/  ISETP.GE.AND P0, PT, R0, R5, PT ;  /* 0x000000050000720c */ /* 0x008fda0003f06270 */
[----:B--2---:R-:W-:-:S05]  /*0270*/  @P0 VIMNMX R5, PT, PT, R0, R7, PT ;  /* 0x0000000700050248 */ /* 0x004fca0003fe0100 */
[----:B------:R-:W-:Y:S01]  /*0280*/  STG.E.U8 desc[UR4][R2.64], R5 ;  /* 0x0000000502007986 */ /* 0x000fe2000c101104 */
[----:B------:R-:W-:Y:S05]  /*0290*/  EXIT ;  /* 0x000000000000794d */ /* 0x000fea0003800000 */
.L_x_4:
        /* <DEDUP_REMOVED lines=14> */
.L_x_7:


//--------------------- .nv.global.init           --------------------------
	.section	.nv.global.init,"aw",@progbits
	.align	4
.nv.global.init:
	.type		jpeg_min,@object
	.size		jpeg_min,(mpeg_min - jpeg_min)
jpeg_min:
        /*0000*/ 	.byte	0x00, 0x00, 0x00, 0x00, 0x01, 0x00, 0x00, 0x00
	.type		mpeg_min,@object
	.size		mpeg_min,(jpeg_max - mpeg_min)
mpeg_min:
        /*0008*/ 	.byte	0x10, 0x00, 0x00, 0x00, 0x10, 0x00, 0x00, 0x00
	.type		jpeg_max,@object
	.size		jpeg_max,(mpeg_max - jpeg_max)
jpeg_max:
        /*0010*/ 	.byte	0xff, 0x00, 0x00, 0x00, 0xff, 0x00, 0x00, 0x00
	.type		mpeg_max,@object
	.size		mpeg_max,(.L_1 - mpeg_max)
mpeg_max:
        /*0018*/ 	.byte	0xeb, 0x00, 0x00, 0x00, 0xf0, 0x00, 0x00, 0x00
.L_1:


//--------------------- .nv.shared.reserved.0     --------------------------
	.section	.nv.shared.reserved.0,"aw",@nobits
	.weak		__nv_reservedSMEM_offset_0_alias
	.size		__nv_reservedSMEM_offset_0_alias, 0, 64
	.other		__nv_reservedSMEM_offset_0_alias,@"STO_CUDA_RESERVED_SHARED STV_DEFAULT"
__nv_reservedSMEM_offset_0_alias:
	.zero		0
	.zero		64


//--------------------- .nv.constant0.colorspace_convert_cuda --------------------------
	.section	.nv.constant0.colorspace_convert_cuda,"a",@progbits
	.sectionflags	@""
	.align	4
.nv.constant0.colorspace_convert_cuda:
	.zero		968


//--------------------- .nv.constant0.to_mpeg_cuda --------------------------
	.section	.nv.constant0.to_mpeg_cuda,"a",@progbits
	.sectionflags	@""
	.align	4
.nv.constant0.to_mpeg_cuda:
	.zero		920


//--------------------- .nv.constant0.to_jpeg_cuda --------------------------
	.section	.nv.constant0.to_jpeg_cuda,"a",@progbits
	.sectionflags	@""
	.align	4
.nv.constant0.to_jpeg_cuda:
	.zero		920


//--------------------- SYMBOLS --------------------------

	.type		.nv.reservedSmem.offset0,@object
	.size		.nv.reservedSmem.offset0,0x4
